//
// Generated by NVIDIA NVVM Compiler
//
// Compiler Build ID: CL-36424714
// Cuda compilation tools, release 13.0, V13.0.88
// Based on NVVM 20.0.0
//

.version 9.0
.target sm_100
.address_size 64

	// .globl	_Z6kernelPmS_

.visible .entry _Z6kernelPmS_(
	.param .u64 .ptr .align 1 _Z6kernelPmS__param_0,
	.param .u64 .ptr .align 1 _Z6kernelPmS__param_1
)
{
	.reg .b32 	%r<5>;
	.reg .b64 	%rd<11>;

	ld.param.u64 	%rd1, [_Z6kernelPmS__param_0];
	ld.param.u64 	%rd2, [_Z6kernelPmS__param_1];
	cvta.to.global.u64 	%rd3, %rd2;
	cvta.to.global.u64 	%rd4, %rd1;
	mov.u32 	%r1, %tid.x;
	mov.u32 	%r2, %ctaid.x;
	mov.u32 	%r3, %ntid.x;
	mad.lo.s32 	%r4, %r2, %r3, %r1;
	cvt.s64.s32 	%rd5, %r4;
	mul.wide.s32 	%rd6, %r4, 8;
	add.s64 	%rd7, %rd4, %rd6;
	ld.global.u64 	%rd8, [%rd7];
	add.s64 	%rd9, %rd8, %rd5;
	add.s64 	%rd10, %rd3, %rd6;
	st.global.u64 	[%rd10], %rd9;
	ret;

}
	// .globl	_Z10nullKernelPi
.visible .entry _Z10nullKernelPi(
	.param .u64 .ptr .align 1 _Z10nullKernelPi_param_0
)
{


	ret;

}


// ===== COMPILED SASS (sm_100) =====

	.target	sm_100

	.elftype	@"ET_EXEC"


//--------------------- .note.nv.tkinfo           --------------------------
	.section	.note.nv.tkinfo,"",@"SHT_NOTE"
	.sectionflags	@"SHF_NOTE_NV_TKINFO"
	.tkinfo
        /*0018*/ 	.word	0x00000002
        /*0030*/ 	.string	""
        /*0030*/ 	.string	"ptxas"
        /*0030*/ 	.string	"Cuda compilation tools, release 13.0, V13.0.88"
        /*0030*/ 	.string	"Build cuda_13.0.r13.0/compiler.36424714_0"
        /*0030*/ 	.string	"-arch sm_100 -m 64 "



//--------------------- .note.nv.cuinfo           --------------------------
	.section	.note.nv.cuinfo,"",@"SHT_NOTE"
	.sectionflags	@"SHF_NOTE_NV_CUINFO"
        /*0018*/ 	.short	0x0002
        /*001a*/ 	.short	0x0064
        /*001c*/ 	.short	0x0082
	.zero		2


//--------------------- .nv.info                  --------------------------
	.section	.nv.info,"",@"SHT_CUDA_INFO"
	.align	4


	//----- nvinfo : EIATTR_REGCOUNT
	.align		4
        /*0000*/ 	.byte	0x04, 0x2f
        /*0002*/ 	.short	(.L_1 - .L_0)
	.align		4
.L_0:
        /*0004*/ 	.word	index@(_Z6kernelPmS_)
        /*0008*/ 	.word	0x0000000c


	//----- nvinfo : EIATTR_FRAME_SIZE
	.align		4
.L_1:
        /*000c*/ 	.byte	0x04, 0x11
        /*000e*/ 	.short	(.L_3 - .L_2)
	.align		4
.L_2:
        /*0010*/ 	.word	index@(_Z6kernelPmS_)
        /*0014*/ 	.word	0x00000000


	//----- nvinfo : EIATTR_REGCOUNT
	.align		4
.L_3:
        /*0018*/ 	.byte	0x04, 0x2f
        /*001a*/ 	.short	(.L_5 - .L_4)
	.align		4
.L_4:
        /*001c*/ 	.word	index@(_Z10nullKernelPi)
        /*0020*/ 	.word	0x00000004


	//----- nvinfo : EIATTR_FRAME_SIZE
	.align		4
.L_5:
        /*0024*/ 	.byte	0x04, 0x11
        /*0026*/ 	.short	(.L_7 - .L_6)
	.align		4
.L_6:
        /*0028*/ 	.word	index@(_Z10nullKernelPi)
        /*002c*/ 	.word	0x00000000


	//----- nvinfo : EIATTR_MIN_STACK_SIZE
	.align		4
.L_7:
        /*0030*/ 	.byte	0x04, 0x12
        /*0032*/ 	.short	(.L_9 - .L_8)
	.align		4
.L_8:
        /*0034*/ 	.word	index@(_Z10nullKernelPi)
        /*0038*/ 	.word	0x00000000


	//----- nvinfo : EIATTR_MIN_STACK_SIZE
	.align		4
.L_9:
        /*003c*/ 	.byte	0x04, 0x12
        /*003e*/ 	.short	(.L_11 - .L_10)
	.align		4
.L_10:
        /*0040*/ 	.word	index@(_Z6kernelPmS_)
        /*0044*/ 	.word	0x00000000
.L_11:


//--------------------- .nv.compat                --------------------------
	.section	.nv.compat,"",@"SHT_CUDA_COMPAT_INFO"
	.align	4
        /*0000*/ 	.byte	0x02, 0x09, 0x00, 0x00, 0x02, 0x02, 0x01, 0x00, 0x02, 0x05, 0x05, 0x00, 0x03, 0x07, 0x01, 0x01
        /*0010*/ 	.byte	0x02, 0x03, 0x00, 0x00, 0x02, 0x06, 0x01, 0x00, 0x04, 0x0b, 0x08, 0x00, 0x09, 0x00, 0x00, 0x00
        /*0020*/ 	.byte	0x00, 0x00, 0x00, 0x00


//--------------------- .nv.info._Z10nullKernelPi --------------------------
	.section	.nv.info._Z10nullKernelPi,"",@"SHT_CUDA_INFO"
	.sectionflags	@""
	.align	4


	//----- nvinfo : EIATTR_CUDA_API_VERSION
	.align		4
        /*0000*/ 	.byte	0x04, 0x37
        /*0002*/ 	.short	(.L_13 - .L_12)
.L_12:
        /*0004*/ 	.word	0x00000082


	//----- nvinfo : EIATTR_KPARAM_INFO
	.align		4
.L_13:
        /*0008*/ 	.byte	0x04, 0x17
        /*000a*/ 	.short	(.L_15 - .L_14)
.L_14:
        /*000c*/ 	.word	0x00000000
        /*0010*/ 	.short	0x0000
        /*0012*/ 	.short	0x0000
        /*0014*/ 	.byte	0x00, 0xf5, 0x21, 0x00


	//----- nvinfo : EIATTR_SPARSE_MMA_MASK
	.align		4
.L_15:
        /*0018*/ 	.byte	0x03, 0x50
        /*001a*/ 	.short	0x0000


	//----- nvinfo : EIATTR_MAXREG_COUNT
	.align		4
        /*001c*/ 	.byte	0x03, 0x1b
        /*001e*/ 	.short	0x00ff


	//----- nvinfo : EIATTR_MERCURY_ISA_VERSION
	.align		4
        /*0020*/ 	.byte	0x03, 0x5f
        /*0022*/ 	.short	0x0101


	//----- nvinfo : EIATTR_VRC_CTA_INIT_COUNT
	.align		4
        /*0024*/ 	.byte	0x02, 0x4a
	.zero		1
	.zero		1


	//----- nvinfo : EIATTR_EXIT_INSTR_OFFSETS
	.align		4
        /*0028*/ 	.byte	0x04, 0x1c
        /*002a*/ 	.short	(.L_17 - .L_16)


	//   ....[0]....
.L_16:
        /*002c*/ 	.word	0x00000010


	//----- nvinfo : EIATTR_CBANK_PARAM_SIZE
	.align		4
.L_17:
        /*0030*/ 	.byte	0x03, 0x19
        /*0032*/ 	.short	0x0008


	//----- nvinfo : EIATTR_PARAM_CBANK
	.align		4
        /*0034*/ 	.byte	0x04, 0x0a
        /*0036*/ 	.short	(.L_19 - .L_18)
	.align		4
.L_18:
        /*0038*/ 	.word	index@(.nv.constant0._Z10nullKernelPi)
        /*003c*/ 	.short	0x0380
        /*003e*/ 	.short	0x0008


	//----- nvinfo : EIATTR_SW_WAR
	.align		4
.L_19:
        /*0040*/ 	.byte	0x04, 0x36
        /*0042*/ 	.short	(.L_21 - .L_20)
.L_20:
        /*0044*/ 	.word	0x00000008
.L_21:


//--------------------- .nv.info._Z6kernelPmS_    --------------------------
	.section	.nv.info._Z6kernelPmS_,"",@"SHT_CUDA_INFO"
	.sectionflags	@""
	.align	4


	//----- nvinfo : EIATTR_CUDA_API_VERSION
	.align		4
        /*0000*/ 	.byte	0x04, 0x37
        /*0002*/ 	.short	(.L_23 - .L_22)
.L_22:
        /*0004*/ 	.word	0x00000082


	//----- nvinfo : EIATTR_KPARAM_INFO
	.align		4
.L_23:
        /*0008*/ 	.byte	0x04, 0x17
        /*000a*/ 	.short	(.L_25 - .L_24)
.L_24:
        /*000c*/ 	.word	0x00000000
        /*0010*/ 	.short	0x0001
        /*0012*/ 	.short	0x0008
        /*0014*/ 	.byte	0x00, 0xf5, 0x21, 0x00


	//----- nvinfo : EIATTR_KPARAM_INFO
	.align		4
.L_25:
        /*0018*/ 	.byte	0x04, 0x17
        /*001a*/ 	.short	(.L_27 - .L_26)
.L_26:
        /*001c*/ 	.word	0x00000000
        /*0020*/ 	.short	0x0000
        /*0022*/ 	.short	0x0000
        /*0024*/ 	.byte	0x00, 0xf5, 0x21, 0x00


	//----- nvinfo : EIATTR_SPARSE_MMA_MASK
	.align		4
.L_27:
        /*0028*/ 	.byte	0x03, 0x50
        /*002a*/ 	.short	0x0000


	//----- nvinfo : EIATTR_MAXREG_COUNT
	.align		4
        /*002c*/ 	.byte	0x03, 0x1b
        /*002e*/ 	.short	0x00ff


	//----- nvinfo : EIATTR_MERCURY_ISA_VERSION
	.align		4
        /*0030*/ 	.byte	0x03, 0x5f
        /*0032*/ 	.short	0x0101


	//----- nvinfo : EIATTR_VRC_CTA_INIT_COUNT
	.align		4
        /*0034*/ 	.byte	0x02, 0x4a
	.zero		1
	.zero		1


	//----- nvinfo : EIATTR_EXIT_INSTR_OFFSETS
	.align		4
        /*0038*/ 	.byte	0x04, 0x1c
        /*003a*/ 	.short	(.L_29 - .L_28)


	//   ....[0]....
.L_28:
        /*003c*/ 	.word	0x000000e0


	//----- nvinfo : EIATTR_CBANK_PARAM_SIZE
	.align		4
.L_29:
        /*0040*/ 	.byte	0x03, 0x19
        /*0042*/ 	.short	0x0010


	//----- nvinfo : EIATTR_PARAM_CBANK
	.align		4
        /*0044*/ 	.byte	0x04, 0x0a
        /*0046*/ 	.short	(.L_31 - .L_30)
	.align		4
.L_30:
        /*0048*/ 	.word	index@(.nv.constant0._Z6kernelPmS_)
        /*004c*/ 	.short	0x0380
        /*004e*/ 	.short	0x0010


	//----- nvinfo : EIATTR_SW_WAR
	.align		4
.L_31:
        /*0050*/ 	.byte	0x04, 0x36
        /*0052*/ 	.short	(.L_33 - .L_32)
.L_32:
        /*0054*/ 	.word	0x00000008
.L_33:


//--------------------- .nv.callgraph             --------------------------
	.section	.nv.callgraph,"",@"SHT_CUDA_CALLGRAPH"
	.align	4
	.sectionentsize	8
	.align		4
        /*0000*/ 	.word	0x00000000
	.align		4
        /*0004*/ 	.word	0xffffffff
	.align		4
        /*0008*/ 	.word	0x00000000
	.align		4
        /*000c*/ 	.word	0xfffffffe
	.align		4
        /*0010*/ 	.word	0x00000000
	.align		4
        /*0014*/ 	.word	0xfffffffd
	.align		4
        /*0018*/ 	.word	0x00000000
	.align		4
        /*001c*/ 	.word	0xfffffffc


//--------------------- .text._Z10nullKernelPi    --------------------------
	.section	.text._Z10nullKernelPi,"ax",@progbits
	.align	128
        .global         _Z10nullKernelPi
        .type           _Z10nullKernelPi,@function
        .size           _Z10nullKernelPi,(.L_x_2 - _Z10nullKernelPi)
        .other          _Z10nullKernelPi,@"STO_CUDA_ENTRY STV_DEFAULT"
_Z10nullKernelPi:
.text._Z10nullKernelPi:
[----:B------:R-:W-:Y:S01]  /*0000*/  LDC R1, c[0x0][0x37c] ;  /* 0x0000df00ff017b82 */ /* 0x000fe20000000800 */
[----:B------:R-:W-:Y:S05]  /*0010*/  EXIT ;  /* 0x000000000000794d */ /* 0x000fea0003800000 */
.L_x_0:
[----:B------:R-:W-:-:S00]  /*0020*/  BRA `(.L_x_0) ;  /* 0xfffffffc00fc7947 */ /* 0x000fc0000383ffff */
[----:B------:R-:W-:-:S00]  /*0030*/  NOP ;  /* 0x0000000000007918 */ /* 0x000fc00000000000 */
        /* <DEDUP_REMOVED lines=12> */
.L_x_2:


//--------------------- .text._Z6kernelPmS_       --------------------------
	.section	.text._Z6kernelPmS_,"ax",@progbits
	.align	128
        .global         _Z6kernelPmS_
        .type           _Z6kernelPmS_,@function
        .size           _Z6kernelPmS_,(.L_x_3 - _Z6kernelPmS_)
        .other          _Z6kernelPmS_,@"STO_CUDA_ENTRY STV_DEFAULT"
_Z6kernelPmS_:
.text._Z6kernelPmS_:
[----:B------:R-:W-:Y:S01]  /*0000*/  LDC R1, c[0x0][0x37c] ;  /* 0x0000df00ff017b82 */ /* 0x000fe20000000800 */
[----:B------:R-:W0:Y:S07]  /*0010*/  S2R R9, SR_TID.X ;  /* 0x0000000000097919 */ /* 0x000e2e0000002100 */
[----:B------:R-:W0:Y:S01]  /*0020*/  S2UR UR6, SR_CTAID.X ;  /* 0x00000000000679c3 */ /* 0x000e220000002500 */
[----:B------:R-:W1:Y:S07]  /*0030*/  LDCU.64 UR4, c[0x0][0x358] ;  /* 0x00006b00ff0477ac */ /* 0x000e6e0008000a00 */
[----:B------:R-:W0:Y:S08]  /*0040*/  LDC R0, c[0x0][0x360] ;  /* 0x0000d800ff007b82 */ /* 0x000e300000000800 */
[----:B------:R-:W2:Y:S08]  /*0050*/  LDC.64 R2, c[0x0][0x380] ;  /* 0x0000e000ff027b82 */ /* 0x000eb00000000a00 */
[----:B------:R-:W3:Y:S01]  /*0060*/  LDC.64 R4, c[0x0][0x388] ;  /* 0x0000e200ff047b82 */ /* 0x000ee20000000a00 */
[----:B0-----:R-:W-:-:S04]  /*0070*/  IMAD R9, R0, UR6, R9 ;  /* 0x0000000600097c24 */ /* 0x001fc8000f8e0209 */
[----:B--2---:R-:W-:-:S06]  /*0080*/  IMAD.WIDE R2, R9, 0x8, R2 ;  /* 0x0000000809027825 */ /* 0x004fcc00078e0202 */
[----:B-1----:R-:W2:Y:S01]  /*0090*/  LDG.E.64 R2, desc[UR4][R2.64] ;  /* 0x0000000402027981 */ /* 0x002ea2000c1e1b00 */
[C---:B---3--:R-:W-:Y:S01]  /*00a0*/  IMAD.WIDE R4, R9.reuse, 0x8, R4 ;  /* 0x0000000809047825 */ /* 0x048fe200078e0204 */
[----:B--2---:R-:W-:-:S04]  /*00b0*/  IADD3 R6, P0, PT, R9, R2, RZ ;  /* 0x0000000209067210 */ /* 0x004fc80007f1e0ff */
[----:B------:R-:W-:-:S05]  /*00c0*/  LEA.HI.X.SX32 R7, R9, R3, 0x1, P0 ;  /* 0x0000000309077211 */ /* 0x000fca00000f0eff */
[----:B------:R-:W-:Y:S01]  /*00d0*/  STG.E.64 desc[UR4][R4.64], R6 ;  /* 0x0000000604007986 */ /* 0x000fe2000c101b04 */
[----:B------:R-:W-:Y:S05]  /*00e0*/  EXIT ;  /* 0x000000000000794d */ /* 0x000fea0003800000 */
.L_x_1:
        /* <DEDUP_REMOVED lines=9> */
.L_x_3:


//--------------------- .nv.shared.reserved.0     --------------------------
	.section	.nv.shared.reserved.0,"aw",@nobits
	.weak		__nv_reservedSMEM_offset_0_alias
	.size		__nv_reservedSMEM_offset_0_alias, 0, 64
	.other		__nv_reservedSMEM_offset_0_alias,@"STO_CUDA_RESERVED_SHARED STV_DEFAULT"
__nv_reservedSMEM_offset_0_alias:
	.zero		0
	.zero		64


//--------------------- .nv.constant0._Z10nullKernelPi --------------------------
	.section	.nv.constant0._Z10nullKernelPi,"a",@progbits
	.sectionflags	@""
	.align	4
.nv.constant0._Z10nullKernelPi:
	.zero		904


//--------------------- .nv.constant0._Z6kernelPmS_ --------------------------
	.section	.nv.constant0._Z6kernelPmS_,"a",@progbits
	.sectionflags	@""
	.align	4
.nv.constant0._Z6kernelPmS_:
	.zero		912


//--------------------- SYMBOLS --------------------------

	.type		.nv.reservedSmem.offset0,@object
	.size		.nv.reservedSmem.offset0,0x4
